	.headerflags	@"EF_CUDA_TEXMODE_UNIFIED EF_CUDA_64BIT_ADDRESS EF_CUDA_ACCELERATORS EF_CUDA_SM90 EF_CUDA_VIRTUAL_SM(EF_CUDA_SM90)"
	.elftype	@"ET_EXEC"


//--------------------- .nv.info                  --------------------------
	.section	.nv.info,"",@"SHT_CUDA_INFO"
	.align	4


	//----- nvinfo : EIATTR_REGCOUNT
	.align		4
        /*0000*/ 	.byte	0x04, 0x2f
        /*0002*/ 	.short	(.L_2 - .L_1)
	.align		4
.L_1:
        /*0004*/ 	.word	index@(triton_poi_fused_native_group_norm_relu_20)
        /*0008*/ 	.word	0x00000012


	//----- nvinfo : EIATTR_MIN_STACK_SIZE
	.align		4
.L_2:
        /*000c*/ 	.byte	0x04, 0x12
        /*000e*/ 	.short	(.L_4 - .L_3)
	.align		4
.L_3:
        /*0010*/ 	.word	index@(triton_poi_fused_native_group_norm_relu_20)
        /*0014*/ 	.word	0x00000000


	//----- nvinfo : EIATTR_FRAME_SIZE
	.align		4
.L_4:
        /*0018*/ 	.byte	0x04, 0x11
        /*001a*/ 	.short	(.L_6 - .L_5)
	.align		4
.L_5:
        /*001c*/ 	.word	index@(triton_poi_fused_native_group_norm_relu_20)
        /*0020*/ 	.word	0x00000000


	//----- nvinfo : EIATTR_MIN_STACK_SIZE
	.align		4
.L_6:
        /*0024*/ 	.byte	0x04, 0x12
        /*0026*/ 	.short	(.L_8 - .L_7)
	.align		4
.L_7:
        /*0028*/ 	.word	index@(triton_poi_fused_native_group_norm_relu_20)
        /*002c*/ 	.word	0x00000000
.L_8:


//--------------------- .nv.info.triton_poi_fused_native_group_norm_relu_20 --------------------------
	.section	.nv.info.triton_poi_fused_native_group_norm_relu_20,"",@"SHT_CUDA_INFO"
	.sectionflags	@""
	.align	4


	//----- nvinfo : EIATTR_CUDA_API_VERSION
	.align		4
        /*0000*/ 	.byte	0x04, 0x37
        /*0002*/ 	.short	(.L_10 - .L_9)
.L_9:
        /*0004*/ 	.word	0x0000007c


	//----- nvinfo : EIATTR_KPARAM_INFO
	.align		4
.L_10:
        /*0008*/ 	.byte	0x04, 0x17
        /*000a*/ 	.short	(.L_12 - .L_11)
.L_11:
        /*000c*/ 	.word	0x00000000
        /*0010*/ 	.short	0x0006
        /*0012*/ 	.short	0x0030
        /*0014*/ 	.byte	0x00, 0xf0, 0x11, 0x00


	//----- nvinfo : EIATTR_KPARAM_INFO
	.align		4
.L_12:
        /*0018*/ 	.byte	0x04, 0x17
        /*001a*/ 	.short	(.L_14 - .L_13)
.L_13:
        /*001c*/ 	.word	0x00000000
        /*0020*/ 	.short	0x0005
        /*0022*/ 	.short	0x0028
        /*0024*/ 	.byte	0x00, 0xf4, 0x21, 0x00


	//----- nvinfo : EIATTR_KPARAM_INFO
	.align		4
.L_14:
        /*0028*/ 	.byte	0x04, 0x17
        /*002a*/ 	.short	(.L_16 - .L_15)
.L_15:
        /*002c*/ 	.word	0x00000000
        /*0030*/ 	.short	0x0004
        /*0032*/ 	.short	0x0020
        /*0034*/ 	.byte	0x00, 0xf4, 0x21, 0x00


	//----- nvinfo : EIATTR_KPARAM_INFO
	.align		4
.L_16:
        /*0038*/ 	.byte	0x04, 0x17
        /*003a*/ 	.short	(.L_18 - .L_17)
.L_17:
        /*003c*/ 	.word	0x00000000
        /*0040*/ 	.short	0x0003
        /*0042*/ 	.short	0x0018
        /*0044*/ 	.byte	0x00, 0xf4, 0x21, 0x00


	//----- nvinfo : EIATTR_KPARAM_INFO
	.align		4
.L_18:
        /*0048*/ 	.byte	0x04, 0x17
        /*004a*/ 	.short	(.L_20 - .L_19)
.L_19:
        /*004c*/ 	.word	0x00000000
        /*0050*/ 	.short	0x0002
        /*0052*/ 	.short	0x0010
        /*0054*/ 	.byte	0x00, 0xf4, 0x21, 0x00


	//----- nvinfo : EIATTR_KPARAM_INFO
	.align		4
.L_20:
        /*0058*/ 	.byte	0x04, 0x17
        /*005a*/ 	.short	(.L_22 - .L_21)
.L_21:
        /*005c*/ 	.word	0x00000000
        /*0060*/ 	.short	0x0001
        /*0062*/ 	.short	0x0008
        /*0064*/ 	.byte	0x00, 0xf4, 0x21, 0x00


	//----- nvinfo : EIATTR_KPARAM_INFO
	.align		4
.L_22:
        /*0068*/ 	.byte	0x04, 0x17
        /*006a*/ 	.short	(.L_24 - .L_23)
.L_23:
        /*006c*/ 	.word	0x00000000
        /*0070*/ 	.short	0x0000
        /*0072*/ 	.short	0x0000
        /*0074*/ 	.byte	0x00, 0xf4, 0x21, 0x00


	//----- nvinfo : EIATTR_SPARSE_MMA_MASK
	.align		4
.L_24:
        /*0078*/ 	.byte	0x03, 0x50
        /*007a*/ 	.short	0x0000


	//----- nvinfo : EIATTR_MAXREG_COUNT
	.align		4
        /*007c*/ 	.byte	0x03, 0x1b
        /*007e*/ 	.short	0x00ff


	//----- nvinfo : EIATTR_EXIT_INSTR_OFFSETS
	.align		4
        /*0080*/ 	.byte	0x04, 0x1c
        /*0082*/ 	.short	(.L_26 - .L_25)


	//   ....[0]....
.L_25:
        /*0084*/ 	.word	0x00000290


	//----- nvinfo : EIATTR_REQNTID
	.align		4
.L_26:
        /*0088*/ 	.byte	0x04, 0x10
        /*008a*/ 	.short	(.L_28 - .L_27)
.L_27:
        /*008c*/ 	.word	0x00000080
        /*0090*/ 	.word	0x00000001
        /*0094*/ 	.word	0x00000001


	//----- nvinfo : EIATTR_CBANK_PARAM_SIZE
	.align		4
.L_28:
        /*0098*/ 	.byte	0x03, 0x19
        /*009a*/ 	.short	0x0034


	//----- nvinfo : EIATTR_PARAM_CBANK
	.align		4
        /*009c*/ 	.byte	0x04, 0x0a
        /*009e*/ 	.short	(.L_30 - .L_29)
	.align		4
.L_29:
        /*00a0*/ 	.word	index@(.nv.constant0.triton_poi_fused_native_group_norm_relu_20)
        /*00a4*/ 	.short	0x0210
        /*00a6*/ 	.short	0x0034


	//----- nvinfo : EIATTR_SW_WAR
	.align		4
.L_30:
        /*00a8*/ 	.byte	0x04, 0x36
        /*00aa*/ 	.short	(.L_32 - .L_31)
.L_31:
        /*00ac*/ 	.word	0x00000008
.L_32:


//--------------------- .nv.callgraph             --------------------------
	.section	.nv.callgraph,"",@"SHT_CUDA_CALLGRAPH"
	.align	4
	.sectionentsize	8
	.align		4
        /*0000*/ 	.word	0x00000000
	.align		4
        /*0004*/ 	.word	0xffffffff
	.align		4
        /*0008*/ 	.word	0x00000000
	.align		4
        /*000c*/ 	.word	0xfffffffe
	.align		4
        /*0010*/ 	.word	0x00000000
	.align		4
        /*0014*/ 	.word	0xfffffffd
	.align		4
        /*0018*/ 	.word	0x00000000
	.align		4
        /*001c*/ 	.word	0xfffffffc


//--------------------- .nv.constant4             --------------------------
	.section	.nv.constant4,"a",@progbits
	.align	8
	.align		8
.nv.constant4:
        /*0000*/ 	.dword	_$_str


//--------------------- .text.triton_poi_fused_native_group_norm_relu_20 --------------------------
	.section	.text.triton_poi_fused_native_group_norm_relu_20,"ax",@progbits
	.align	128
        .global         triton_poi_fused_native_group_norm_relu_20
        .type           triton_poi_fused_native_group_norm_relu_20,@function
        .size           triton_poi_fused_native_group_norm_relu_20,(.L_x_1 - triton_poi_fused_native_group_norm_relu_20)
        .other          triton_poi_fused_native_group_norm_relu_20,@"STO_CUDA_ENTRY STV_DEFAULT"
triton_poi_fused_native_group_norm_relu_20:
.text.triton_poi_fused_native_group_norm_relu_20:
[----:B------:R-:W-:Y:S01]  /*0000*/  LDC R1, c[0x0][0x28] ;  /* 0x00000a00ff017b82 */ /* 0x000fe20000000800 */
[----:B------:R-:W1:Y:S07]  /*0010*/  S2R R0, SR_TID.X ;  /* 0x0000000000007919 */ /* 0x000e6e0000002100 */
[----:B------:R-:W2:Y:S01]  /*0020*/  LDC.64 R10, c[0x0][0x220] ;  /* 0x00008800ff0a7b82 */ /* 0x000ea20000000a00 */
[----:B------:R-:W-:Y:S01]  /*0030*/  ULDC.64 UR4, c[0x0][0x208] ;  /* 0x0000820000047ab9 */ /* 0x000fe20000000a00 */
[----:B------:R-:W3:Y:S06]  /*0040*/  S2R R3, SR_CTAID.X ;  /* 0x0000000000037919 */ /* 0x000eec0000002500 */
[----:B------:R-:W4:Y:S08]  /*0050*/  LDC.64 R8, c[0x0][0x210] ;  /* 0x00008400ff087b82 */ /* 0x000f300000000a00 */
[----:B------:R-:W5:Y:S08]  /*0060*/  LDC.64 R6, c[0x0][0x218] ;  /* 0x00008600ff067b82 */ /* 0x000f700000000a00 */
[----:B------:R-:W5:Y:S01]  /*0070*/  LDC.64 R4, c[0x0][0x228] ;  /* 0x00008a00ff047b82 */ /* 0x000f620000000a00 */
[----:B-1----:R-:W-:-:S02]  /*0080*/  LOP3.LUT R0, R0, 0x7f, RZ, 0xc0, !PT ;  /* 0x0000007f00007812 */ /* 0x002fc400078ec0ff */
[----:B---3--:R-:W-:-:S03]  /*0090*/  SHF.R.S32.HI R13, RZ, 0x18, R3 ;  /* 0x00000018ff0d7819 */ /* 0x008fc60000011403 */
[----:B------:R-:W-:Y:S01]  /*00a0*/  IMAD R0, R3, 0x80, R0 ;  /* 0x0000008003007824 */ /* 0x000fe200078e0200 */
[----:B------:R-:W-:-:S04]  /*00b0*/  SGXT R13, R13, 0x1 ;  /* 0x000000010d0d781a */ /* 0x000fc80000000200 */
[CC--:B------:R-:W-:Y:S02]  /*00c0*/  LEA.HI R2, R13.reuse, R0.reuse, RZ, 0x8 ;  /* 0x000000000d027211 */ /* 0x0c0fe400078f40ff */
[----:B------:R-:W-:Y:S02]  /*00d0*/  LEA.HI R13, R13, R0, RZ, 0x6 ;  /* 0x000000000d0d7211 */ /* 0x000fe400078f30ff */
[----:B------:R-:W-:Y:S02]  /*00e0*/  SHF.R.S32.HI R15, RZ, 0x8, R2 ;  /* 0x00000008ff0f7819 */ /* 0x000fe40000011402 */
[----:B------:R-:W1:Y:S03]  /*00f0*/  LDC.64 R2, c[0x0][0x230] ;  /* 0x00008c00ff027b82 */ /* 0x000e660000000a00 */
[----:B--2---:R-:W-:Y:S01]  /*0100*/  IMAD.WIDE R10, R15, 0x4, R10 ;  /* 0x000000040f0a7825 */ /* 0x004fe200078e020a */
[----:B------:R-:W-:-:S05]  /*0110*/  SHF.R.S32.HI R13, RZ, 0x6, R13 ;  /* 0x00000006ff0d7819 */ /* 0x000fca000001140d */
[----:B------:R2:W3:Y:S01]  /*0120*/  LDG.E.EL R10, desc[UR4][R10.64] ;  /* 0x000000040a0a7981 */ /* 0x0004e2000c2e1900 */
[----:B------:R-:W-:Y:S01]  /*0130*/  LEA.HI R12, R13, R13, RZ, 0x7 ;  /* 0x0000000d0d0c7211 */ /* 0x000fe200078f38ff */
[----:B----4-:R-:W-:-:S03]  /*0140*/  IMAD.WIDE R8, R0, 0x4, R8 ;  /* 0x0000000400087825 */ /* 0x010fc600078e0208 */
[----:B------:R-:W-:Y:S01]  /*0150*/  LOP3.LUT R12, R12, 0xffffff80, RZ, 0xc0, !PT ;  /* 0xffffff800c0c7812 */ /* 0x000fe200078ec0ff */
[----:B-----5:R-:W-:Y:S02]  /*0160*/  IMAD.WIDE R6, R15, 0x4, R6 ;  /* 0x000000040f067825 */ /* 0x020fe400078e0206 */
[----:B------:R-:W4:Y:S01]  /*0170*/  LDG.E R8, desc[UR4][R8.64] ;  /* 0x0000000408087981 */ /* 0x000f22000c1e1900 */
[----:B------:R-:W-:-:S03]  /*0180*/  IADD3 R13, R13, -R12, RZ ;  /* 0x8000000c0d0d7210 */ /* 0x000fc60007ffe0ff */
[----:B------:R-:W4:Y:S02]  /*0190*/  LDG.E.EL R7, desc[UR4][R6.64] ;  /* 0x0000000406077981 */ /* 0x000f24000c2e1900 */
[----:B0-----:R-:W-:-:S04]  /*01a0*/  IMAD.WIDE R4, R13, 0x4, R4 ;  /* 0x000000040d047825 */ /* 0x001fc800078e0204 */
[----:B-1----:R-:W-:Y:S02]  /*01b0*/  IMAD.WIDE R2, R13, 0x4, R2 ;  /* 0x000000040d027825 */ /* 0x002fe400078e0202 */
[----:B------:R-:W5:Y:S04]  /*01c0*/  LDG.E.EL R4, desc[UR4][R4.64] ;  /* 0x0000000404047981 */ /* 0x000f68000c2e1900 */
[----:B------:R-:W5:Y:S01]  /*01d0*/  LDG.E.EL R3, desc[UR4][R2.64] ;  /* 0x0000000402037981 */ /* 0x000f62000c2e1900 */
[----:B--2---:R-:W-:-:S04]  /*01e0*/  IMAD.MOV.U32 R11, RZ, RZ, 0x3b800000 ;  /* 0x3b800000ff0b7424 */ /* 0x004fc800078e00ff */
[----:B---3--:R-:W-:Y:S02]  /*01f0*/  FFMA R12, R10, R11, 9.9999997473787516356e-06 ;  /* 0x3727c5ac0a0c7423 */ /* 0x008fe4000000000b */
[----:B------:R-:W0:Y:S04]  /*0200*/  LDC.64 R10, c[0x0][0x238] ;  /* 0x00008e00ff0a7b82 */ /* 0x000e280000000a00 */
[----:B------:R-:W1:Y:S01]  /*0210*/  MUFU.RSQ R12, R12 ;  /* 0x0000000c000c7308 */ /* 0x000e620000001400 */
[----:B----4-:R-:W-:-:S04]  /*0220*/  FADD R13, R8, -R7 ;  /* 0x80000007080d7221 */ /* 0x010fc80000000000 */
[----:B-1----:R-:W-:-:S04]  /*0230*/  FMUL R13, R12, R13 ;  /* 0x0000000d0c0d7220 */ /* 0x002fc80000400000 */
[----:B-----5:R-:W-:Y:S01]  /*0240*/  FFMA R13, R4, R13, R3 ;  /* 0x0000000d040d7223 */ /* 0x020fe20000000003 */
[----:B0-----:R-:W-:-:S04]  /*0250*/  IMAD.WIDE R6, R0, 0x4, R10 ;  /* 0x0000000400067825 */ /* 0x001fc800078e020a */
[----:B------:R-:W-:-:S04]  /*0260*/  FSETP.GEU.AND P0, PT, R13, RZ, PT ;  /* 0x000000ff0d00720b */ /* 0x000fc80003f0e000 */
[----:B------:R-:W-:-:S05]  /*0270*/  FSEL R13, R13, RZ, P0 ;  /* 0x000000ff0d0d7208 */ /* 0x000fca0000000000 */
[----:B------:R-:W-:Y:S01]  /*0280*/  STG.E desc[UR4][R6.64], R13 ;  /* 0x0000000d06007986 */ /* 0x000fe2000c101904 */
[----:B------:R-:W-:Y:S05]  /*0290*/  EXIT ;  /* 0x000000000000794d */ /* 0x000fea0003800000 */
.L_x_0:
[----:B------:R-:W-:-:S00]  /*02a0*/  BRA `(.L_x_0) ;  /* 0xfffffffc00fc7947 */ /* 0x000fc0000383ffff */
[----:B------:R-:W-:-:S00]  /*02b0*/  NOP ;  /* 0x0000000000007918 */ /* 0x000fc00000000000 */
        /* <DEDUP_REMOVED lines=12> */
.L_x_1:


//--------------------- .nv.global.init           --------------------------
	.section	.nv.global.init,"aw",@progbits
.nv.global.init:
	.type		_$_str,@object
	.size		_$_str,(.L_0 - _$_str)
_$_str:
        /*0000*/ 	.byte	0x5f, 0x5f, 0x43, 0x55, 0x44, 0x41, 0x5f, 0x46, 0x54, 0x5a, 0x00
.L_0:


//--------------------- .nv.constant0.triton_poi_fused_native_group_norm_relu_20 --------------------------
	.section	.nv.constant0.triton_poi_fused_native_group_norm_relu_20,"a",@progbits
	.sectionflags	@""
	.align	4
.nv.constant0.triton_poi_fused_native_group_norm_relu_20:
	.zero		580
